//
// Generated by NVIDIA NVVM Compiler
//
// Compiler Build ID: CL-36424714
// Cuda compilation tools, release 13.0, V13.0.88
// Based on NVVM 20.0.0
//

.version 9.0
.target sm_100
.address_size 64

	// .globl	_ZN3cub18CUB_300001_SM_10006detail11EmptyKernelIvEEvv
.global .align 1 .b8 _ZN41_INTERNAL_31208030_4_k_cu_9acd6c84_2305644cuda3std3__45__cpo5beginE[1];
.global .align 1 .b8 _ZN41_INTERNAL_31208030_4_k_cu_9acd6c84_2305644cuda3std3__45__cpo3endE[1];
.global .align 1 .b8 _ZN41_INTERNAL_31208030_4_k_cu_9acd6c84_2305644cuda3std3__45__cpo6cbeginE[1];
.global .align 1 .b8 _ZN41_INTERNAL_31208030_4_k_cu_9acd6c84_2305644cuda3std3__45__cpo4cendE[1];
.global .align 1 .b8 _ZN41_INTERNAL_31208030_4_k_cu_9acd6c84_2305644cuda3std3__45__cpo6rbeginE[1];
.global .align 1 .b8 _ZN41_INTERNAL_31208030_4_k_cu_9acd6c84_2305644cuda3std3__45__cpo4rendE[1];
.global .align 1 .b8 _ZN41_INTERNAL_31208030_4_k_cu_9acd6c84_2305644cuda3std3__45__cpo7crbeginE[1];
.global .align 1 .b8 _ZN41_INTERNAL_31208030_4_k_cu_9acd6c84_2305644cuda3std3__45__cpo5crendE[1];
.global .align 1 .b8 _ZN41_INTERNAL_31208030_4_k_cu_9acd6c84_2305644cuda3std3__443_GLOBAL__N__31208030_4_k_cu_9acd6c84_2305646ignoreE[1];
.global .align 1 .b8 _ZN41_INTERNAL_31208030_4_k_cu_9acd6c84_2305644cuda3std3__419piecewise_constructE[1];
.global .align 1 .b8 _ZN41_INTERNAL_31208030_4_k_cu_9acd6c84_2305644cuda3std3__48in_placeE[1];
.global .align 1 .b8 _ZN41_INTERNAL_31208030_4_k_cu_9acd6c84_2305644cuda3std3__420unreachable_sentinelE[1];
.global .align 1 .b8 _ZN41_INTERNAL_31208030_4_k_cu_9acd6c84_2305644cuda3std3__47nulloptE[1];
.global .align 1 .b8 _ZN41_INTERNAL_31208030_4_k_cu_9acd6c84_2305644cuda3std3__48unexpectE[1];
.global .align 1 .b8 _ZN41_INTERNAL_31208030_4_k_cu_9acd6c84_2305644cuda3std6ranges3__45__cpo4swapE[1];
.global .align 1 .b8 _ZN41_INTERNAL_31208030_4_k_cu_9acd6c84_2305644cuda3std6ranges3__45__cpo9iter_moveE[1];
.global .align 1 .b8 _ZN41_INTERNAL_31208030_4_k_cu_9acd6c84_2305644cuda3std6ranges3__45__cpo5beginE[1];
.global .align 1 .b8 _ZN41_INTERNAL_31208030_4_k_cu_9acd6c84_2305644cuda3std6ranges3__45__cpo3endE[1];
.global .align 1 .b8 _ZN41_INTERNAL_31208030_4_k_cu_9acd6c84_2305644cuda3std6ranges3__45__cpo6cbeginE[1];
.global .align 1 .b8 _ZN41_INTERNAL_31208030_4_k_cu_9acd6c84_2305644cuda3std6ranges3__45__cpo4cendE[1];
.global .align 1 .b8 _ZN41_INTERNAL_31208030_4_k_cu_9acd6c84_2305644cuda3std6ranges3__45__cpo7advanceE[1];
.global .align 1 .b8 _ZN41_INTERNAL_31208030_4_k_cu_9acd6c84_2305644cuda3std6ranges3__45__cpo9iter_swapE[1];
.global .align 1 .b8 _ZN41_INTERNAL_31208030_4_k_cu_9acd6c84_2305644cuda3std6ranges3__45__cpo4nextE[1];
.global .align 1 .b8 _ZN41_INTERNAL_31208030_4_k_cu_9acd6c84_2305644cuda3std6ranges3__45__cpo4prevE[1];
.global .align 1 .b8 _ZN41_INTERNAL_31208030_4_k_cu_9acd6c84_2305644cuda3std6ranges3__45__cpo4dataE[1];
.global .align 1 .b8 _ZN41_INTERNAL_31208030_4_k_cu_9acd6c84_2305644cuda3std6ranges3__45__cpo5cdataE[1];
.global .align 1 .b8 _ZN41_INTERNAL_31208030_4_k_cu_9acd6c84_2305644cuda3std6ranges3__45__cpo4sizeE[1];
.global .align 1 .b8 _ZN41_INTERNAL_31208030_4_k_cu_9acd6c84_2305644cuda3std6ranges3__45__cpo5ssizeE[1];
.global .align 1 .b8 _ZN41_INTERNAL_31208030_4_k_cu_9acd6c84_2305644cuda3std6ranges3__45__cpo8distanceE[1];
.global .align 1 .b8 _ZN41_INTERNAL_31208030_4_k_cu_9acd6c84_2305646thrust24THRUST_300001_SM_1000_NS8cuda_cub3parE[1];
.global .align 1 .b8 _ZN41_INTERNAL_31208030_4_k_cu_9acd6c84_2305646thrust24THRUST_300001_SM_1000_NS8cuda_cub10par_nosyncE[1];
.global .align 1 .b8 _ZN41_INTERNAL_31208030_4_k_cu_9acd6c84_2305646thrust24THRUST_300001_SM_1000_NS6system6detail10sequential3seqE[1];
.global .align 1 .b8 _ZN41_INTERNAL_31208030_4_k_cu_9acd6c84_2305646thrust24THRUST_300001_SM_1000_NS12placeholders2_1E[1];
.global .align 1 .b8 _ZN41_INTERNAL_31208030_4_k_cu_9acd6c84_2305646thrust24THRUST_300001_SM_1000_NS12placeholders2_2E[1];
.global .align 1 .b8 _ZN41_INTERNAL_31208030_4_k_cu_9acd6c84_2305646thrust24THRUST_300001_SM_1000_NS12placeholders2_3E[1];
.global .align 1 .b8 _ZN41_INTERNAL_31208030_4_k_cu_9acd6c84_2305646thrust24THRUST_300001_SM_1000_NS12placeholders2_4E[1];
.global .align 1 .b8 _ZN41_INTERNAL_31208030_4_k_cu_9acd6c84_2305646thrust24THRUST_300001_SM_1000_NS12placeholders2_5E[1];
.global .align 1 .b8 _ZN41_INTERNAL_31208030_4_k_cu_9acd6c84_2305646thrust24THRUST_300001_SM_1000_NS12placeholders2_6E[1];
.global .align 1 .b8 _ZN41_INTERNAL_31208030_4_k_cu_9acd6c84_2305646thrust24THRUST_300001_SM_1000_NS12placeholders2_7E[1];
.global .align 1 .b8 _ZN41_INTERNAL_31208030_4_k_cu_9acd6c84_2305646thrust24THRUST_300001_SM_1000_NS12placeholders2_8E[1];
.global .align 1 .b8 _ZN41_INTERNAL_31208030_4_k_cu_9acd6c84_2305646thrust24THRUST_300001_SM_1000_NS12placeholders2_9E[1];
.global .align 1 .b8 _ZN41_INTERNAL_31208030_4_k_cu_9acd6c84_2305646thrust24THRUST_300001_SM_1000_NS12placeholders3_10E[1];
.global .align 1 .b8 _ZN41_INTERNAL_31208030_4_k_cu_9acd6c84_2305646thrust24THRUST_300001_SM_1000_NS3seqE[1];

.visible .entry _ZN3cub18CUB_300001_SM_10006detail11EmptyKernelIvEEvv()
{


	ret;

}


// ===== COMPILED SASS (sm_100) =====

	.target	sm_100

	.elftype	@"ET_EXEC"


//--------------------- .note.nv.tkinfo           --------------------------
	.section	.note.nv.tkinfo,"",@"SHT_NOTE"
	.sectionflags	@"SHF_NOTE_NV_TKINFO"
	.tkinfo
        /*0018*/ 	.word	0x00000002
        /*0030*/ 	.string	""
        /*0030*/ 	.string	"ptxas"
        /*0030*/ 	.string	"Cuda compilation tools, release 13.0, V13.0.88"
        /*0030*/ 	.string	"Build cuda_13.0.r13.0/compiler.36424714_0"
        /*0030*/ 	.string	"-arch sm_100 -m 64 "



//--------------------- .note.nv.cuinfo           --------------------------
	.section	.note.nv.cuinfo,"",@"SHT_NOTE"
	.sectionflags	@"SHF_NOTE_NV_CUINFO"
        /*0018*/ 	.short	0x0002
        /*001a*/ 	.short	0x0064
        /*001c*/ 	.short	0x0082
	.zero		2


//--------------------- .nv.info                  --------------------------
	.section	.nv.info,"",@"SHT_CUDA_INFO"
	.align	4


	//----- nvinfo : EIATTR_REGCOUNT
	.align		4
        /*0000*/ 	.byte	0x04, 0x2f
        /*0002*/ 	.short	(.L_44 - .L_43)
	.align		4
.L_43:
        /*0004*/ 	.word	index@(_ZN3cub18CUB_300001_SM_10006detail11EmptyKernelIvEEvv)
        /*0008*/ 	.word	0x00000004


	//----- nvinfo : EIATTR_FRAME_SIZE
	.align		4
.L_44:
        /*000c*/ 	.byte	0x04, 0x11
        /*000e*/ 	.short	(.L_46 - .L_45)
	.align		4
.L_45:
        /*0010*/ 	.word	index@(_ZN3cub18CUB_300001_SM_10006detail11EmptyKernelIvEEvv)
        /*0014*/ 	.word	0x00000000


	//----- nvinfo : EIATTR_MIN_STACK_SIZE
	.align		4
.L_46:
        /*0018*/ 	.byte	0x04, 0x12
        /*001a*/ 	.short	(.L_48 - .L_47)
	.align		4
.L_47:
        /*001c*/ 	.word	index@(_ZN3cub18CUB_300001_SM_10006detail11EmptyKernelIvEEvv)
        /*0020*/ 	.word	0x00000000
.L_48:


//--------------------- .nv.compat                --------------------------
	.section	.nv.compat,"",@"SHT_CUDA_COMPAT_INFO"
	.align	4
        /*0000*/ 	.byte	0x02, 0x09, 0x00, 0x00, 0x02, 0x02, 0x01, 0x00, 0x02, 0x05, 0x05, 0x00, 0x03, 0x07, 0x01, 0x01
        /*0010*/ 	.byte	0x02, 0x03, 0x00, 0x00, 0x02, 0x06, 0x01, 0x00, 0x04, 0x0b, 0x08, 0x00, 0x09, 0x00, 0x00, 0x00
        /*0020*/ 	.byte	0x00, 0x00, 0x00, 0x00


//--------------------- .nv.info._ZN3cub18CUB_300001_SM_10006detail11EmptyKernelIvEEvv --------------------------
	.section	.nv.info._ZN3cub18CUB_300001_SM_10006detail11EmptyKernelIvEEvv,"",@"SHT_CUDA_INFO"
	.sectionflags	@""
	.align	4


	//----- nvinfo : EIATTR_CUDA_API_VERSION
	.align		4
        /*0000*/ 	.byte	0x04, 0x37
        /*0002*/ 	.short	(.L_50 - .L_49)
.L_49:
        /*0004*/ 	.word	0x00000082


	//----- nvinfo : EIATTR_SPARSE_MMA_MASK
	.align		4
.L_50:
        /*0008*/ 	.byte	0x03, 0x50
        /*000a*/ 	.short	0x0000


	//----- nvinfo : EIATTR_MAXREG_COUNT
	.align		4
        /*000c*/ 	.byte	0x03, 0x1b
        /*000e*/ 	.short	0x00ff


	//----- nvinfo : EIATTR_MERCURY_ISA_VERSION
	.align		4
        /*0010*/ 	.byte	0x03, 0x5f
        /*0012*/ 	.short	0x0101


	//----- nvinfo : EIATTR_VRC_CTA_INIT_COUNT
	.align		4
        /*0014*/ 	.byte	0x02, 0x4a
	.zero		1
	.zero		1


	//----- nvinfo : EIATTR_EXIT_INSTR_OFFSETS
	.align		4
        /*0018*/ 	.byte	0x04, 0x1c
        /*001a*/ 	.short	(.L_52 - .L_51)


	//   ....[0]....
.L_51:
        /*001c*/ 	.word	0x00000010


	//----- nvinfo : EIATTR_SW_WAR
	.align		4
.L_52:
        /*0020*/ 	.byte	0x04, 0x36
        /*0022*/ 	.short	(.L_54 - .L_53)
.L_53:
        /*0024*/ 	.word	0x00000008
.L_54:


//--------------------- .nv.callgraph             --------------------------
	.section	.nv.callgraph,"",@"SHT_CUDA_CALLGRAPH"
	.align	4
	.sectionentsize	8
	.align		4
        /*0000*/ 	.word	0x00000000
	.align		4
        /*0004*/ 	.word	0xffffffff
	.align		4
        /*0008*/ 	.word	0x00000000
	.align		4
        /*000c*/ 	.word	0xfffffffe
	.align		4
        /*0010*/ 	.word	0x00000000
	.align		4
        /*0014*/ 	.word	0xfffffffd
	.align		4
        /*0018*/ 	.word	0x00000000
	.align		4
        /*001c*/ 	.word	0xfffffffc


//--------------------- .nv.constant4             --------------------------
	.section	.nv.constant4,"a",@progbits
	.align	8
	.align		8
.nv.constant4:
        /*0000*/ 	.dword	_ZN41_INTERNAL_31208030_4_k_cu_9acd6c84_2308734cuda3std3__45__cpo5beginE
	.align		8
        /*0008*/ 	.dword	_ZN41_INTERNAL_31208030_4_k_cu_9acd6c84_2308734cuda3std3__45__cpo3endE
	.align		8
        /*0010*/ 	.dword	_ZN41_INTERNAL_31208030_4_k_cu_9acd6c84_2308734cuda3std3__45__cpo6cbeginE
	.align		8
        /*0018*/ 	.dword	_ZN41_INTERNAL_31208030_4_k_cu_9acd6c84_2308734cuda3std3__45__cpo4cendE
	.align		8
        /*0020*/ 	.dword	_ZN41_INTERNAL_31208030_4_k_cu_9acd6c84_2308734cuda3std3__45__cpo6rbeginE
	.align		8
        /*0028*/ 	.dword	_ZN41_INTERNAL_31208030_4_k_cu_9acd6c84_2308734cuda3std3__45__cpo4rendE
	.align		8
        /*0030*/ 	.dword	_ZN41_INTERNAL_31208030_4_k_cu_9acd6c84_2308734cuda3std3__45__cpo7crbeginE
	.align		8
        /*0038*/ 	.dword	_ZN41_INTERNAL_31208030_4_k_cu_9acd6c84_2308734cuda3std3__45__cpo5crendE
	.align		8
        /*0040*/ 	.dword	_ZN41_INTERNAL_31208030_4_k_cu_9acd6c84_2308734cuda3std3__443_GLOBAL__N__31208030_4_k_cu_9acd6c84_2308736ignoreE
	.align		8
        /*0048*/ 	.dword	_ZN41_INTERNAL_31208030_4_k_cu_9acd6c84_2308734cuda3std3__419piecewise_constructE
	.align		8
        /*0050*/ 	.dword	_ZN41_INTERNAL_31208030_4_k_cu_9acd6c84_2308734cuda3std3__48in_placeE
	.align		8
        /*0058*/ 	.dword	_ZN41_INTERNAL_31208030_4_k_cu_9acd6c84_2308734cuda3std3__420unreachable_sentinelE
	.align		8
        /*0060*/ 	.dword	_ZN41_INTERNAL_31208030_4_k_cu_9acd6c84_2308734cuda3std3__47nulloptE
	.align		8
        /*0068*/ 	.dword	_ZN41_INTERNAL_31208030_4_k_cu_9acd6c84_2308734cuda3std3__48unexpectE
	.align		8
        /*0070*/ 	.dword	_ZN41_INTERNAL_31208030_4_k_cu_9acd6c84_2308734cuda3std6ranges3__45__cpo4swapE
	.align		8
        /*0078*/ 	.dword	_ZN41_INTERNAL_31208030_4_k_cu_9acd6c84_2308734cuda3std6ranges3__45__cpo9iter_moveE
	.align		8
        /*0080*/ 	.dword	_ZN41_INTERNAL_31208030_4_k_cu_9acd6c84_2308734cuda3std6ranges3__45__cpo5beginE
	.align		8
        /*0088*/ 	.dword	_ZN41_INTERNAL_31208030_4_k_cu_9acd6c84_2308734cuda3std6ranges3__45__cpo3endE
	.align		8
        /*0090*/ 	.dword	_ZN41_INTERNAL_31208030_4_k_cu_9acd6c84_2308734cuda3std6ranges3__45__cpo6cbeginE
	.align		8
        /*0098*/ 	.dword	_ZN41_INTERNAL_31208030_4_k_cu_9acd6c84_2308734cuda3std6ranges3__45__cpo4cendE
	.align		8
        /*00a0*/ 	.dword	_ZN41_INTERNAL_31208030_4_k_cu_9acd6c84_2308734cuda3std6ranges3__45__cpo7advanceE
	.align		8
        /*00a8*/ 	.dword	_ZN41_INTERNAL_31208030_4_k_cu_9acd6c84_2308734cuda3std6ranges3__45__cpo9iter_swapE
	.align		8
        /*00b0*/ 	.dword	_ZN41_INTERNAL_31208030_4_k_cu_9acd6c84_2308734cuda3std6ranges3__45__cpo4nextE
	.align		8
        /*00b8*/ 	.dword	_ZN41_INTERNAL_31208030_4_k_cu_9acd6c84_2308734cuda3std6ranges3__45__cpo4prevE
	.align		8
        /*00c0*/ 	.dword	_ZN41_INTERNAL_31208030_4_k_cu_9acd6c84_2308734cuda3std6ranges3__45__cpo4dataE
	.align		8
        /*00c8*/ 	.dword	_ZN41_INTERNAL_31208030_4_k_cu_9acd6c84_2308734cuda3std6ranges3__45__cpo5cdataE
	.align		8
        /*00d0*/ 	.dword	_ZN41_INTERNAL_31208030_4_k_cu_9acd6c84_2308734cuda3std6ranges3__45__cpo4sizeE
	.align		8
        /*00d8*/ 	.dword	_ZN41_INTERNAL_31208030_4_k_cu_9acd6c84_2308734cuda3std6ranges3__45__cpo5ssizeE
	.align		8
        /*00e0*/ 	.dword	_ZN41_INTERNAL_31208030_4_k_cu_9acd6c84_2308734cuda3std6ranges3__45__cpo8distanceE
	.align		8
        /*00e8*/ 	.dword	_ZN41_INTERNAL_31208030_4_k_cu_9acd6c84_2308736thrust24THRUST_300001_SM_1000_NS8cuda_cub3parE
	.align		8
        /*00f0*/ 	.dword	_ZN41_INTERNAL_31208030_4_k_cu_9acd6c84_2308736thrust24THRUST_300001_SM_1000_NS8cuda_cub10par_nosyncE
	.align		8
        /*00f8*/ 	.dword	_ZN41_INTERNAL_31208030_4_k_cu_9acd6c84_2308736thrust24THRUST_300001_SM_1000_NS6system6detail10sequential3seqE
	.align		8
        /*0100*/ 	.dword	_ZN41_INTERNAL_31208030_4_k_cu_9acd6c84_2308736thrust24THRUST_300001_SM_1000_NS12placeholders2_1E
	.align		8
        /*0108*/ 	.dword	_ZN41_INTERNAL_31208030_4_k_cu_9acd6c84_2308736thrust24THRUST_300001_SM_1000_NS12placeholders2_2E
	.align		8
        /*0110*/ 	.dword	_ZN41_INTERNAL_31208030_4_k_cu_9acd6c84_2308736thrust24THRUST_300001_SM_1000_NS12placeholders2_3E
	.align		8
        /*0118*/ 	.dword	_ZN41_INTERNAL_31208030_4_k_cu_9acd6c84_2308736thrust24THRUST_300001_SM_1000_NS12placeholders2_4E
	.align		8
        /*0120*/ 	.dword	_ZN41_INTERNAL_31208030_4_k_cu_9acd6c84_2308736thrust24THRUST_300001_SM_1000_NS12placeholders2_5E
	.align		8
        /*0128*/ 	.dword	_ZN41_INTERNAL_31208030_4_k_cu_9acd6c84_2308736thrust24THRUST_300001_SM_1000_NS12placeholders2_6E
	.align		8
        /*0130*/ 	.dword	_ZN41_INTERNAL_31208030_4_k_cu_9acd6c84_2308736thrust24THRUST_300001_SM_1000_NS12placeholders2_7E
	.align		8
        /*0138*/ 	.dword	_ZN41_INTERNAL_31208030_4_k_cu_9acd6c84_2308736thrust24THRUST_300001_SM_1000_NS12placeholders2_8E
	.align		8
        /*0140*/ 	.dword	_ZN41_INTERNAL_31208030_4_k_cu_9acd6c84_2308736thrust24THRUST_300001_SM_1000_NS12placeholders2_9E
	.align		8
        /*0148*/ 	.dword	_ZN41_INTERNAL_31208030_4_k_cu_9acd6c84_2308736thrust24THRUST_300001_SM_1000_NS12placeholders3_10E
	.align		8
        /*0150*/ 	.dword	_ZN41_INTERNAL_31208030_4_k_cu_9acd6c84_2308736thrust24THRUST_300001_SM_1000_NS3seqE


//--------------------- .text._ZN3cub18CUB_300001_SM_10006detail11EmptyKernelIvEEvv --------------------------
	.section	.text._ZN3cub18CUB_300001_SM_10006detail11EmptyKernelIvEEvv,"ax",@progbits
	.align	128
        .global         _ZN3cub18CUB_300001_SM_10006detail11EmptyKernelIvEEvv
        .type           _ZN3cub18CUB_300001_SM_10006detail11EmptyKernelIvEEvv,@function
        .size           _ZN3cub18CUB_300001_SM_10006detail11EmptyKernelIvEEvv,(.L_x_1 - _ZN3cub18CUB_300001_SM_10006detail11EmptyKernelIvEEvv)
        .other          _ZN3cub18CUB_300001_SM_10006detail11EmptyKernelIvEEvv,@"STO_CUDA_ENTRY STV_DEFAULT"
_ZN3cub18CUB_300001_SM_10006detail11EmptyKernelIvEEvv:
.text._ZN3cub18CUB_300001_SM_10006detail11EmptyKernelIvEEvv:
[----:B------:R-:W-:Y:S01]  /*0000*/  LDC R1, c[0x0][0x37c] ;  /* 0x0000df00ff017b82 */ /* 0x000fe20000000800 */
[----:B------:R-:W-:Y:S05]  /*0010*/  EXIT ;  /* 0x000000000000794d */ /* 0x000fea0003800000 */
.L_x_0:
[----:B------:R-:W-:-:S00]  /*0020*/  BRA `(.L_x_0) ;  /* 0xfffffffc00fc7947 */ /* 0x000fc0000383ffff */
[----:B------:R-:W-:-:S00]  /*0030*/  NOP ;  /* 0x0000000000007918 */ /* 0x000fc00000000000 */
        /* <DEDUP_REMOVED lines=12> */
.L_x_1:


//--------------------- .nv.shared.reserved.0     --------------------------
	.section	.nv.shared.reserved.0,"aw",@nobits
	.weak		__nv_reservedSMEM_offset_0_alias
	.size		__nv_reservedSMEM_offset_0_alias, 0, 64
	.other		__nv_reservedSMEM_offset_0_alias,@"STO_CUDA_RESERVED_SHARED STV_DEFAULT"
__nv_reservedSMEM_offset_0_alias:
	.zero		0
	.zero		64


//--------------------- .nv.global                --------------------------
	.section	.nv.global,"aw",@nobits
.nv.global:
	.type		_ZN41_INTERNAL_31208030_4_k_cu_9acd6c84_2308736thrust24THRUST_300001_SM_1000_NS3seqE,@object
	.size		_ZN41_INTERNAL_31208030_4_k_cu_9acd6c84_2308736thrust24THRUST_300001_SM_1000_NS3seqE,(_ZN41_INTERNAL_31208030_4_k_cu_9acd6c84_2308734cuda3std3__48in_placeE - _ZN41_INTERNAL_31208030_4_k_cu_9acd6c84_2308736thrust24THRUST_300001_SM_1000_NS3seqE)
_ZN41_INTERNAL_31208030_4_k_cu_9acd6c84_2308736thrust24THRUST_300001_SM_1000_NS3seqE:
	.zero		1
	.type		_ZN41_INTERNAL_31208030_4_k_cu_9acd6c84_2308734cuda3std3__48in_placeE,@object
	.size		_ZN41_INTERNAL_31208030_4_k_cu_9acd6c84_2308734cuda3std3__48in_placeE,(_ZN41_INTERNAL_31208030_4_k_cu_9acd6c84_2308734cuda3std6ranges3__45__cpo4sizeE - _ZN41_INTERNAL_31208030_4_k_cu_9acd6c84_2308734cuda3std3__48in_placeE)
_ZN41_INTERNAL_31208030_4_k_cu_9acd6c84_2308734cuda3std3__48in_placeE:
	.zero		1
	.type		_ZN41_INTERNAL_31208030_4_k_cu_9acd6c84_2308734cuda3std6ranges3__45__cpo4sizeE,@object
	.size		_ZN41_INTERNAL_31208030_4_k_cu_9acd6c84_2308734cuda3std6ranges3__45__cpo4sizeE,(_ZN41_INTERNAL_31208030_4_k_cu_9acd6c84_2308736thrust24THRUST_300001_SM_1000_NS12placeholders2_3E - _ZN41_INTERNAL_31208030_4_k_cu_9acd6c84_2308734cuda3std6ranges3__45__cpo4sizeE)
_ZN41_INTERNAL_31208030_4_k_cu_9acd6c84_2308734cuda3std6ranges3__45__cpo4sizeE:
	.zero		1
	.type		_ZN41_INTERNAL_31208030_4_k_cu_9acd6c84_2308736thrust24THRUST_300001_SM_1000_NS12placeholders2_3E,@object
	.size		_ZN41_INTERNAL_31208030_4_k_cu_9acd6c84_2308736thrust24THRUST_300001_SM_1000_NS12placeholders2_3E,(_ZN41_INTERNAL_31208030_4_k_cu_9acd6c84_2308734cuda3std3__45__cpo6cbeginE - _ZN41_INTERNAL_31208030_4_k_cu_9acd6c84_2308736thrust24THRUST_300001_SM_1000_NS12placeholders2_3E)
_ZN41_INTERNAL_31208030_4_k_cu_9acd6c84_2308736thrust24THRUST_300001_SM_1000_NS12placeholders2_3E:
	.zero		1
	.type		_ZN41_INTERNAL_31208030_4_k_cu_9acd6c84_2308734cuda3std3__45__cpo6cbeginE,@object
	.size		_ZN41_INTERNAL_31208030_4_k_cu_9acd6c84_2308734cuda3std3__45__cpo6cbeginE,(_ZN41_INTERNAL_31208030_4_k_cu_9acd6c84_2308734cuda3std6ranges3__45__cpo6cbeginE - _ZN41_INTERNAL_31208030_4_k_cu_9acd6c84_2308734cuda3std3__45__cpo6cbeginE)
_ZN41_INTERNAL_31208030_4_k_cu_9acd6c84_2308734cuda3std3__45__cpo6cbeginE:
	.zero		1
	.type		_ZN41_INTERNAL_31208030_4_k_cu_9acd6c84_2308734cuda3std6ranges3__45__cpo6cbeginE,@object
	.size		_ZN41_INTERNAL_31208030_4_k_cu_9acd6c84_2308734cuda3std6ranges3__45__cpo6cbeginE,(_ZN41_INTERNAL_31208030_4_k_cu_9acd6c84_2308736thrust24THRUST_300001_SM_1000_NS12placeholders2_7E - _ZN41_INTERNAL_31208030_4_k_cu_9acd6c84_2308734cuda3std6ranges3__45__cpo6cbeginE)
_ZN41_INTERNAL_31208030_4_k_cu_9acd6c84_2308734cuda3std6ranges3__45__cpo6cbeginE:
	.zero		1
	.type		_ZN41_INTERNAL_31208030_4_k_cu_9acd6c84_2308736thrust24THRUST_300001_SM_1000_NS12placeholders2_7E,@object
	.size		_ZN41_INTERNAL_31208030_4_k_cu_9acd6c84_2308736thrust24THRUST_300001_SM_1000_NS12placeholders2_7E,(_ZN41_INTERNAL_31208030_4_k_cu_9acd6c84_2308734cuda3std3__45__cpo7crbeginE - _ZN41_INTERNAL_31208030_4_k_cu_9acd6c84_2308736thrust24THRUST_300001_SM_1000_NS12placeholders2_7E)
_ZN41_INTERNAL_31208030_4_k_cu_9acd6c84_2308736thrust24THRUST_300001_SM_1000_NS12placeholders2_7E:
	.zero		1
	.type		_ZN41_INTERNAL_31208030_4_k_cu_9acd6c84_2308734cuda3std3__45__cpo7crbeginE,@object
	.size		_ZN41_INTERNAL_31208030_4_k_cu_9acd6c84_2308734cuda3std3__45__cpo7crbeginE,(_ZN41_INTERNAL_31208030_4_k_cu_9acd6c84_2308734cuda3std6ranges3__45__cpo4nextE - _ZN41_INTERNAL_31208030_4_k_cu_9acd6c84_2308734cuda3std3__45__cpo7crbeginE)
_ZN41_INTERNAL_31208030_4_k_cu_9acd6c84_2308734cuda3std3__45__cpo7crbeginE:
	.zero		1
	.type		_ZN41_INTERNAL_31208030_4_k_cu_9acd6c84_2308734cuda3std6ranges3__45__cpo4nextE,@object
	.size		_ZN41_INTERNAL_31208030_4_k_cu_9acd6c84_2308734cuda3std6ranges3__45__cpo4nextE,(_ZN41_INTERNAL_31208030_4_k_cu_9acd6c84_2308734cuda3std6ranges3__45__cpo4swapE - _ZN41_INTERNAL_31208030_4_k_cu_9acd6c84_2308734cuda3std6ranges3__45__cpo4nextE)
_ZN41_INTERNAL_31208030_4_k_cu_9acd6c84_2308734cuda3std6ranges3__45__cpo4nextE:
	.zero		1
	.type		_ZN41_INTERNAL_31208030_4_k_cu_9acd6c84_2308734cuda3std6ranges3__45__cpo4swapE,@object
	.size		_ZN41_INTERNAL_31208030_4_k_cu_9acd6c84_2308734cuda3std6ranges3__45__cpo4swapE,(_ZN41_INTERNAL_31208030_4_k_cu_9acd6c84_2308736thrust24THRUST_300001_SM_1000_NS8cuda_cub10par_nosyncE - _ZN41_INTERNAL_31208030_4_k_cu_9acd6c84_2308734cuda3std6ranges3__45__cpo4swapE)
_ZN41_INTERNAL_31208030_4_k_cu_9acd6c84_2308734cuda3std6ranges3__45__cpo4swapE:
	.zero		1
	.type		_ZN41_INTERNAL_31208030_4_k_cu_9acd6c84_2308736thrust24THRUST_300001_SM_1000_NS8cuda_cub10par_nosyncE,@object
	.size		_ZN41_INTERNAL_31208030_4_k_cu_9acd6c84_2308736thrust24THRUST_300001_SM_1000_NS8cuda_cub10par_nosyncE,(_ZN41_INTERNAL_31208030_4_k_cu_9acd6c84_2308736thrust24THRUST_300001_SM_1000_NS12placeholders2_9E - _ZN41_INTERNAL_31208030_4_k_cu_9acd6c84_2308736thrust24THRUST_300001_SM_1000_NS8cuda_cub10par_nosyncE)
_ZN41_INTERNAL_31208030_4_k_cu_9acd6c84_2308736thrust24THRUST_300001_SM_1000_NS8cuda_cub10par_nosyncE:
	.zero		1
	.type		_ZN41_INTERNAL_31208030_4_k_cu_9acd6c84_2308736thrust24THRUST_300001_SM_1000_NS12placeholders2_9E,@object
	.size		_ZN41_INTERNAL_31208030_4_k_cu_9acd6c84_2308736thrust24THRUST_300001_SM_1000_NS12placeholders2_9E,(_ZN41_INTERNAL_31208030_4_k_cu_9acd6c84_2308734cuda3std3__443_GLOBAL__N__31208030_4_k_cu_9acd6c84_2308736ignoreE - _ZN41_INTERNAL_31208030_4_k_cu_9acd6c84_2308736thrust24THRUST_300001_SM_1000_NS12placeholders2_9E)
_ZN41_INTERNAL_31208030_4_k_cu_9acd6c84_2308736thrust24THRUST_300001_SM_1000_NS12placeholders2_9E:
	.zero		1
	.type		_ZN41_INTERNAL_31208030_4_k_cu_9acd6c84_2308734cuda3std3__443_GLOBAL__N__31208030_4_k_cu_9acd6c84_2308736ignoreE,@object
	.size		_ZN41_INTERNAL_31208030_4_k_cu_9acd6c84_2308734cuda3std3__443_GLOBAL__N__31208030_4_k_cu_9acd6c84_2308736ignoreE,(_ZN41_INTERNAL_31208030_4_k_cu_9acd6c84_2308734cuda3std6ranges3__45__cpo4dataE - _ZN41_INTERNAL_31208030_4_k_cu_9acd6c84_2308734cuda3std3__443_GLOBAL__N__31208030_4_k_cu_9acd6c84_2308736ignoreE)
_ZN41_INTERNAL_31208030_4_k_cu_9acd6c84_2308734cuda3std3__443_GLOBAL__N__31208030_4_k_cu_9acd6c84_2308736ignoreE:
	.zero		1
	.type		_ZN41_INTERNAL_31208030_4_k_cu_9acd6c84_2308734cuda3std6ranges3__45__cpo4dataE,@object
	.size		_ZN41_INTERNAL_31208030_4_k_cu_9acd6c84_2308734cuda3std6ranges3__45__cpo4dataE,(_ZN41_INTERNAL_31208030_4_k_cu_9acd6c84_2308736thrust24THRUST_300001_SM_1000_NS12placeholders2_1E - _ZN41_INTERNAL_31208030_4_k_cu_9acd6c84_2308734cuda3std6ranges3__45__cpo4dataE)
_ZN41_INTERNAL_31208030_4_k_cu_9acd6c84_2308734cuda3std6ranges3__45__cpo4dataE:
	.zero		1
	.type		_ZN41_INTERNAL_31208030_4_k_cu_9acd6c84_2308736thrust24THRUST_300001_SM_1000_NS12placeholders2_1E,@object
	.size		_ZN41_INTERNAL_31208030_4_k_cu_9acd6c84_2308736thrust24THRUST_300001_SM_1000_NS12placeholders2_1E,(_ZN41_INTERNAL_31208030_4_k_cu_9acd6c84_2308734cuda3std3__45__cpo5beginE - _ZN41_INTERNAL_31208030_4_k_cu_9acd6c84_2308736thrust24THRUST_300001_SM_1000_NS12placeholders2_1E)
_ZN41_INTERNAL_31208030_4_k_cu_9acd6c84_2308736thrust24THRUST_300001_SM_1000_NS12placeholders2_1E:
	.zero		1
	.type		_ZN41_INTERNAL_31208030_4_k_cu_9acd6c84_2308734cuda3std3__45__cpo5beginE,@object
	.size		_ZN41_INTERNAL_31208030_4_k_cu_9acd6c84_2308734cuda3std3__45__cpo5beginE,(_ZN41_INTERNAL_31208030_4_k_cu_9acd6c84_2308734cuda3std6ranges3__45__cpo5beginE - _ZN41_INTERNAL_31208030_4_k_cu_9acd6c84_2308734cuda3std3__45__cpo5beginE)
_ZN41_INTERNAL_31208030_4_k_cu_9acd6c84_2308734cuda3std3__45__cpo5beginE:
	.zero		1
	.type		_ZN41_INTERNAL_31208030_4_k_cu_9acd6c84_2308734cuda3std6ranges3__45__cpo5beginE,@object
	.size		_ZN41_INTERNAL_31208030_4_k_cu_9acd6c84_2308734cuda3std6ranges3__45__cpo5beginE,(_ZN41_INTERNAL_31208030_4_k_cu_9acd6c84_2308736thrust24THRUST_300001_SM_1000_NS12placeholders2_5E - _ZN41_INTERNAL_31208030_4_k_cu_9acd6c84_2308734cuda3std6ranges3__45__cpo5beginE)
_ZN41_INTERNAL_31208030_4_k_cu_9acd6c84_2308734cuda3std6ranges3__45__cpo5beginE:
	.zero		1
	.type		_ZN41_INTERNAL_31208030_4_k_cu_9acd6c84_2308736thrust24THRUST_300001_SM_1000_NS12placeholders2_5E,@object
	.size		_ZN41_INTERNAL_31208030_4_k_cu_9acd6c84_2308736thrust24THRUST_300001_SM_1000_NS12placeholders2_5E,(_ZN41_INTERNAL_31208030_4_k_cu_9acd6c84_2308734cuda3std3__45__cpo6rbeginE - _ZN41_INTERNAL_31208030_4_k_cu_9acd6c84_2308736thrust24THRUST_300001_SM_1000_NS12placeholders2_5E)
_ZN41_INTERNAL_31208030_4_k_cu_9acd6c84_2308736thrust24THRUST_300001_SM_1000_NS12placeholders2_5E:
	.zero		1
	.type		_ZN41_INTERNAL_31208030_4_k_cu_9acd6c84_2308734cuda3std3__45__cpo6rbeginE,@object
	.size		_ZN41_INTERNAL_31208030_4_k_cu_9acd6c84_2308734cuda3std3__45__cpo6rbeginE,(_ZN41_INTERNAL_31208030_4_k_cu_9acd6c84_2308734cuda3std6ranges3__45__cpo7advanceE - _ZN41_INTERNAL_31208030_4_k_cu_9acd6c84_2308734cuda3std3__45__cpo6rbeginE)
_ZN41_INTERNAL_31208030_4_k_cu_9acd6c84_2308734cuda3std3__45__cpo6rbeginE:
	.zero		1
	.type		_ZN41_INTERNAL_31208030_4_k_cu_9acd6c84_2308734cuda3std6ranges3__45__cpo7advanceE,@object
	.size		_ZN41_INTERNAL_31208030_4_k_cu_9acd6c84_2308734cuda3std6ranges3__45__cpo7advanceE,(_ZN41_INTERNAL_31208030_4_k_cu_9acd6c84_2308734cuda3std3__47nulloptE - _ZN41_INTERNAL_31208030_4_k_cu_9acd6c84_2308734cuda3std6ranges3__45__cpo7advanceE)
_ZN41_INTERNAL_31208030_4_k_cu_9acd6c84_2308734cuda3std6ranges3__45__cpo7advanceE:
	.zero		1
	.type		_ZN41_INTERNAL_31208030_4_k_cu_9acd6c84_2308734cuda3std3__47nulloptE,@object
	.size		_ZN41_INTERNAL_31208030_4_k_cu_9acd6c84_2308734cuda3std3__47nulloptE,(_ZN41_INTERNAL_31208030_4_k_cu_9acd6c84_2308734cuda3std6ranges3__45__cpo8distanceE - _ZN41_INTERNAL_31208030_4_k_cu_9acd6c84_2308734cuda3std3__47nulloptE)
_ZN41_INTERNAL_31208030_4_k_cu_9acd6c84_2308734cuda3std3__47nulloptE:
	.zero		1
	.type		_ZN41_INTERNAL_31208030_4_k_cu_9acd6c84_2308734cuda3std6ranges3__45__cpo8distanceE,@object
	.size		_ZN41_INTERNAL_31208030_4_k_cu_9acd6c84_2308734cuda3std6ranges3__45__cpo8distanceE,(_ZN41_INTERNAL_31208030_4_k_cu_9acd6c84_2308736thrust24THRUST_300001_SM_1000_NS12placeholders3_10E - _ZN41_INTERNAL_31208030_4_k_cu_9acd6c84_2308734cuda3std6ranges3__45__cpo8distanceE)
_ZN41_INTERNAL_31208030_4_k_cu_9acd6c84_2308734cuda3std6ranges3__45__cpo8distanceE:
	.zero		1
	.type		_ZN41_INTERNAL_31208030_4_k_cu_9acd6c84_2308736thrust24THRUST_300001_SM_1000_NS12placeholders3_10E,@object
	.size		_ZN41_INTERNAL_31208030_4_k_cu_9acd6c84_2308736thrust24THRUST_300001_SM_1000_NS12placeholders3_10E,(_ZN41_INTERNAL_31208030_4_k_cu_9acd6c84_2308734cuda3std3__419piecewise_constructE - _ZN41_INTERNAL_31208030_4_k_cu_9acd6c84_2308736thrust24THRUST_300001_SM_1000_NS12placeholders3_10E)
_ZN41_INTERNAL_31208030_4_k_cu_9acd6c84_2308736thrust24THRUST_300001_SM_1000_NS12placeholders3_10E:
	.zero		1
	.type		_ZN41_INTERNAL_31208030_4_k_cu_9acd6c84_2308734cuda3std3__419piecewise_constructE,@object
	.size		_ZN41_INTERNAL_31208030_4_k_cu_9acd6c84_2308734cuda3std3__419piecewise_constructE,(_ZN41_INTERNAL_31208030_4_k_cu_9acd6c84_2308734cuda3std6ranges3__45__cpo5cdataE - _ZN41_INTERNAL_31208030_4_k_cu_9acd6c84_2308734cuda3std3__419piecewise_constructE)
_ZN41_INTERNAL_31208030_4_k_cu_9acd6c84_2308734cuda3std3__419piecewise_constructE:
	.zero		1
	.type		_ZN41_INTERNAL_31208030_4_k_cu_9acd6c84_2308734cuda3std6ranges3__45__cpo5cdataE,@object
	.size		_ZN41_INTERNAL_31208030_4_k_cu_9acd6c84_2308734cuda3std6ranges3__45__cpo5cdataE,(_ZN41_INTERNAL_31208030_4_k_cu_9acd6c84_2308736thrust24THRUST_300001_SM_1000_NS12placeholders2_2E - _ZN41_INTERNAL_31208030_4_k_cu_9acd6c84_2308734cuda3std6ranges3__45__cpo5cdataE)
_ZN41_INTERNAL_31208030_4_k_cu_9acd6c84_2308734cuda3std6ranges3__45__cpo5cdataE:
	.zero		1
	.type		_ZN41_INTERNAL_31208030_4_k_cu_9acd6c84_2308736thrust24THRUST_300001_SM_1000_NS12placeholders2_2E,@object
	.size		_ZN41_INTERNAL_31208030_4_k_cu_9acd6c84_2308736thrust24THRUST_300001_SM_1000_NS12placeholders2_2E,(_ZN41_INTERNAL_31208030_4_k_cu_9acd6c84_2308734cuda3std3__45__cpo3endE - _ZN41_INTERNAL_31208030_4_k_cu_9acd6c84_2308736thrust24THRUST_300001_SM_1000_NS12placeholders2_2E)
_ZN41_INTERNAL_31208030_4_k_cu_9acd6c84_2308736thrust24THRUST_300001_SM_1000_NS12placeholders2_2E:
	.zero		1
	.type		_ZN41_INTERNAL_31208030_4_k_cu_9acd6c84_2308734cuda3std3__45__cpo3endE,@object
	.size		_ZN41_INTERNAL_31208030_4_k_cu_9acd6c84_2308734cuda3std3__45__cpo3endE,(_ZN41_INTERNAL_31208030_4_k_cu_9acd6c84_2308734cuda3std6ranges3__45__cpo3endE - _ZN41_INTERNAL_31208030_4_k_cu_9acd6c84_2308734cuda3std3__45__cpo3endE)
_ZN41_INTERNAL_31208030_4_k_cu_9acd6c84_2308734cuda3std3__45__cpo3endE:
	.zero		1
	.type		_ZN41_INTERNAL_31208030_4_k_cu_9acd6c84_2308734cuda3std6ranges3__45__cpo3endE,@object
	.size		_ZN41_INTERNAL_31208030_4_k_cu_9acd6c84_2308734cuda3std6ranges3__45__cpo3endE,(_ZN41_INTERNAL_31208030_4_k_cu_9acd6c84_2308736thrust24THRUST_300001_SM_1000_NS12placeholders2_6E - _ZN41_INTERNAL_31208030_4_k_cu_9acd6c84_2308734cuda3std6ranges3__45__cpo3endE)
_ZN41_INTERNAL_31208030_4_k_cu_9acd6c84_2308734cuda3std6ranges3__45__cpo3endE:
	.zero		1
	.type		_ZN41_INTERNAL_31208030_4_k_cu_9acd6c84_2308736thrust24THRUST_300001_SM_1000_NS12placeholders2_6E,@object
	.size		_ZN41_INTERNAL_31208030_4_k_cu_9acd6c84_2308736thrust24THRUST_300001_SM_1000_NS12placeholders2_6E,(_ZN41_INTERNAL_31208030_4_k_cu_9acd6c84_2308734cuda3std3__45__cpo4rendE - _ZN41_INTERNAL_31208030_4_k_cu_9acd6c84_2308736thrust24THRUST_300001_SM_1000_NS12placeholders2_6E)
_ZN41_INTERNAL_31208030_4_k_cu_9acd6c84_2308736thrust24THRUST_300001_SM_1000_NS12placeholders2_6E:
	.zero		1
	.type		_ZN41_INTERNAL_31208030_4_k_cu_9acd6c84_2308734cuda3std3__45__cpo4rendE,@object
	.size		_ZN41_INTERNAL_31208030_4_k_cu_9acd6c84_2308734cuda3std3__45__cpo4rendE,(_ZN41_INTERNAL_31208030_4_k_cu_9acd6c84_2308734cuda3std6ranges3__45__cpo9iter_swapE - _ZN41_INTERNAL_31208030_4_k_cu_9acd6c84_2308734cuda3std3__45__cpo4rendE)
_ZN41_INTERNAL_31208030_4_k_cu_9acd6c84_2308734cuda3std3__45__cpo4rendE:
	.zero		1
	.type		_ZN41_INTERNAL_31208030_4_k_cu_9acd6c84_2308734cuda3std6ranges3__45__cpo9iter_swapE,@object
	.size		_ZN41_INTERNAL_31208030_4_k_cu_9acd6c84_2308734cuda3std6ranges3__45__cpo9iter_swapE,(_ZN41_INTERNAL_31208030_4_k_cu_9acd6c84_2308734cuda3std3__48unexpectE - _ZN41_INTERNAL_31208030_4_k_cu_9acd6c84_2308734cuda3std6ranges3__45__cpo9iter_swapE)
_ZN41_INTERNAL_31208030_4_k_cu_9acd6c84_2308734cuda3std6ranges3__45__cpo9iter_swapE:
	.zero		1
	.type		_ZN41_INTERNAL_31208030_4_k_cu_9acd6c84_2308734cuda3std3__48unexpectE,@object
	.size		_ZN41_INTERNAL_31208030_4_k_cu_9acd6c84_2308734cuda3std3__48unexpectE,(_ZN41_INTERNAL_31208030_4_k_cu_9acd6c84_2308736thrust24THRUST_300001_SM_1000_NS8cuda_cub3parE - _ZN41_INTERNAL_31208030_4_k_cu_9acd6c84_2308734cuda3std3__48unexpectE)
_ZN41_INTERNAL_31208030_4_k_cu_9acd6c84_2308734cuda3std3__48unexpectE:
	.zero		1
	.type		_ZN41_INTERNAL_31208030_4_k_cu_9acd6c84_2308736thrust24THRUST_300001_SM_1000_NS8cuda_cub3parE,@object
	.size		_ZN41_INTERNAL_31208030_4_k_cu_9acd6c84_2308736thrust24THRUST_300001_SM_1000_NS8cuda_cub3parE,(_ZN41_INTERNAL_31208030_4_k_cu_9acd6c84_2308736thrust24THRUST_300001_SM_1000_NS12placeholders2_4E - _ZN41_INTERNAL_31208030_4_k_cu_9acd6c84_2308736thrust24THRUST_300001_SM_1000_NS8cuda_cub3parE)
_ZN41_INTERNAL_31208030_4_k_cu_9acd6c84_2308736thrust24THRUST_300001_SM_1000_NS8cuda_cub3parE:
	.zero		1
	.type		_ZN41_INTERNAL_31208030_4_k_cu_9acd6c84_2308736thrust24THRUST_300001_SM_1000_NS12placeholders2_4E,@object
	.size		_ZN41_INTERNAL_31208030_4_k_cu_9acd6c84_2308736thrust24THRUST_300001_SM_1000_NS12placeholders2_4E,(_ZN41_INTERNAL_31208030_4_k_cu_9acd6c84_2308734cuda3std3__45__cpo4cendE - _ZN41_INTERNAL_31208030_4_k_cu_9acd6c84_2308736thrust24THRUST_300001_SM_1000_NS12placeholders2_4E)
_ZN41_INTERNAL_31208030_4_k_cu_9acd6c84_2308736thrust24THRUST_300001_SM_1000_NS12placeholders2_4E:
	.zero		1
	.type		_ZN41_INTERNAL_31208030_4_k_cu_9acd6c84_2308734cuda3std3__45__cpo4cendE,@object
	.size		_ZN41_INTERNAL_31208030_4_k_cu_9acd6c84_2308734cuda3std3__45__cpo4cendE,(_ZN41_INTERNAL_31208030_4_k_cu_9acd6c84_2308734cuda3std6ranges3__45__cpo4cendE - _ZN41_INTERNAL_31208030_4_k_cu_9acd6c84_2308734cuda3std3__45__cpo4cendE)
_ZN41_INTERNAL_31208030_4_k_cu_9acd6c84_2308734cuda3std3__45__cpo4cendE:
	.zero		1
	.type		_ZN41_INTERNAL_31208030_4_k_cu_9acd6c84_2308734cuda3std6ranges3__45__cpo4cendE,@object
	.size		_ZN41_INTERNAL_31208030_4_k_cu_9acd6c84_2308734cuda3std6ranges3__45__cpo4cendE,(_ZN41_INTERNAL_31208030_4_k_cu_9acd6c84_2308734cuda3std3__420unreachable_sentinelE - _ZN41_INTERNAL_31208030_4_k_cu_9acd6c84_2308734cuda3std6ranges3__45__cpo4cendE)
_ZN41_INTERNAL_31208030_4_k_cu_9acd6c84_2308734cuda3std6ranges3__45__cpo4cendE:
	.zero		1
	.type		_ZN41_INTERNAL_31208030_4_k_cu_9acd6c84_2308734cuda3std3__420unreachable_sentinelE,@object
	.size		_ZN41_INTERNAL_31208030_4_k_cu_9acd6c84_2308734cuda3std3__420unreachable_sentinelE,(_ZN41_INTERNAL_31208030_4_k_cu_9acd6c84_2308734cuda3std6ranges3__45__cpo5ssizeE - _ZN41_INTERNAL_31208030_4_k_cu_9acd6c84_2308734cuda3std3__420unreachable_sentinelE)
_ZN41_INTERNAL_31208030_4_k_cu_9acd6c84_2308734cuda3std3__420unreachable_sentinelE:
	.zero		1
	.type		_ZN41_INTERNAL_31208030_4_k_cu_9acd6c84_2308734cuda3std6ranges3__45__cpo5ssizeE,@object
	.size		_ZN41_INTERNAL_31208030_4_k_cu_9acd6c84_2308734cuda3std6ranges3__45__cpo5ssizeE,(_ZN41_INTERNAL_31208030_4_k_cu_9acd6c84_2308736thrust24THRUST_300001_SM_1000_NS12placeholders2_8E - _ZN41_INTERNAL_31208030_4_k_cu_9acd6c84_2308734cuda3std6ranges3__45__cpo5ssizeE)
_ZN41_INTERNAL_31208030_4_k_cu_9acd6c84_2308734cuda3std6ranges3__45__cpo5ssizeE:
	.zero		1
	.type		_ZN41_INTERNAL_31208030_4_k_cu_9acd6c84_2308736thrust24THRUST_300001_SM_1000_NS12placeholders2_8E,@object
	.size		_ZN41_INTERNAL_31208030_4_k_cu_9acd6c84_2308736thrust24THRUST_300001_SM_1000_NS12placeholders2_8E,(_ZN41_INTERNAL_31208030_4_k_cu_9acd6c84_2308734cuda3std3__45__cpo5crendE - _ZN41_INTERNAL_31208030_4_k_cu_9acd6c84_2308736thrust24THRUST_300001_SM_1000_NS12placeholders2_8E)
_ZN41_INTERNAL_31208030_4_k_cu_9acd6c84_2308736thrust24THRUST_300001_SM_1000_NS12placeholders2_8E:
	.zero		1
	.type		_ZN41_INTERNAL_31208030_4_k_cu_9acd6c84_2308734cuda3std3__45__cpo5crendE,@object
	.size		_ZN41_INTERNAL_31208030_4_k_cu_9acd6c84_2308734cuda3std3__45__cpo5crendE,(_ZN41_INTERNAL_31208030_4_k_cu_9acd6c84_2308734cuda3std6ranges3__45__cpo4prevE - _ZN41_INTERNAL_31208030_4_k_cu_9acd6c84_2308734cuda3std3__45__cpo5crendE)
_ZN41_INTERNAL_31208030_4_k_cu_9acd6c84_2308734cuda3std3__45__cpo5crendE:
	.zero		1
	.type		_ZN41_INTERNAL_31208030_4_k_cu_9acd6c84_2308734cuda3std6ranges3__45__cpo4prevE,@object
	.size		_ZN41_INTERNAL_31208030_4_k_cu_9acd6c84_2308734cuda3std6ranges3__45__cpo4prevE,(_ZN41_INTERNAL_31208030_4_k_cu_9acd6c84_2308734cuda3std6ranges3__45__cpo9iter_moveE - _ZN41_INTERNAL_31208030_4_k_cu_9acd6c84_2308734cuda3std6ranges3__45__cpo4prevE)
_ZN41_INTERNAL_31208030_4_k_cu_9acd6c84_2308734cuda3std6ranges3__45__cpo4prevE:
	.zero		1
	.type		_ZN41_INTERNAL_31208030_4_k_cu_9acd6c84_2308734cuda3std6ranges3__45__cpo9iter_moveE,@object
	.size		_ZN41_INTERNAL_31208030_4_k_cu_9acd6c84_2308734cuda3std6ranges3__45__cpo9iter_moveE,(_ZN41_INTERNAL_31208030_4_k_cu_9acd6c84_2308736thrust24THRUST_300001_SM_1000_NS6system6detail10sequential3seqE - _ZN41_INTERNAL_31208030_4_k_cu_9acd6c84_2308734cuda3std6ranges3__45__cpo9iter_moveE)
_ZN41_INTERNAL_31208030_4_k_cu_9acd6c84_2308734cuda3std6ranges3__45__cpo9iter_moveE:
	.zero		1
	.type		_ZN41_INTERNAL_31208030_4_k_cu_9acd6c84_2308736thrust24THRUST_300001_SM_1000_NS6system6detail10sequential3seqE,@object
	.size		_ZN41_INTERNAL_31208030_4_k_cu_9acd6c84_2308736thrust24THRUST_300001_SM_1000_NS6system6detail10sequential3seqE,(.L_31 - _ZN41_INTERNAL_31208030_4_k_cu_9acd6c84_2308736thrust24THRUST_300001_SM_1000_NS6system6detail10sequential3seqE)
_ZN41_INTERNAL_31208030_4_k_cu_9acd6c84_2308736thrust24THRUST_300001_SM_1000_NS6system6detail10sequential3seqE:
	.zero		1
.L_31:


//--------------------- .nv.constant0._ZN3cub18CUB_300001_SM_10006detail11EmptyKernelIvEEvv --------------------------
	.section	.nv.constant0._ZN3cub18CUB_300001_SM_10006detail11EmptyKernelIvEEvv,"a",@progbits
	.sectionflags	@""
	.align	4
.nv.constant0._ZN3cub18CUB_300001_SM_10006detail11EmptyKernelIvEEvv:
	.zero		896


//--------------------- SYMBOLS --------------------------

	.type		.nv.reservedSmem.offset0,@object
	.size		.nv.reservedSmem.offset0,0x4
